//
// Generated by NVIDIA NVVM Compiler
//
// Compiler Build ID: CL-36424714
// Cuda compilation tools, release 13.0, V13.0.88
// Based on NVVM 20.0.0
//

.version 9.0
.target sm_100
.address_size 64

	// .globl	_Z12histKernel_1PKhPji
// histTmp has been demoted
.global .align 1 .b8 _ZN34_INTERNAL_db4bb9dd_4_k_cu_f853258a4cuda3std3__45__cpo5beginE[1];
.global .align 1 .b8 _ZN34_INTERNAL_db4bb9dd_4_k_cu_f853258a4cuda3std3__45__cpo3endE[1];
.global .align 1 .b8 _ZN34_INTERNAL_db4bb9dd_4_k_cu_f853258a4cuda3std3__45__cpo6cbeginE[1];
.global .align 1 .b8 _ZN34_INTERNAL_db4bb9dd_4_k_cu_f853258a4cuda3std3__45__cpo4cendE[1];
.global .align 1 .b8 _ZN34_INTERNAL_db4bb9dd_4_k_cu_f853258a4cuda3std3__45__cpo6rbeginE[1];
.global .align 1 .b8 _ZN34_INTERNAL_db4bb9dd_4_k_cu_f853258a4cuda3std3__45__cpo4rendE[1];
.global .align 1 .b8 _ZN34_INTERNAL_db4bb9dd_4_k_cu_f853258a4cuda3std3__45__cpo7crbeginE[1];
.global .align 1 .b8 _ZN34_INTERNAL_db4bb9dd_4_k_cu_f853258a4cuda3std3__45__cpo5crendE[1];
.global .align 1 .b8 _ZN34_INTERNAL_db4bb9dd_4_k_cu_f853258a4cuda3std3__436_GLOBAL__N__db4bb9dd_4_k_cu_f853258a6ignoreE[1];
.global .align 1 .b8 _ZN34_INTERNAL_db4bb9dd_4_k_cu_f853258a4cuda3std3__419piecewise_constructE[1];
.global .align 1 .b8 _ZN34_INTERNAL_db4bb9dd_4_k_cu_f853258a4cuda3std3__48in_placeE[1];
.global .align 1 .b8 _ZN34_INTERNAL_db4bb9dd_4_k_cu_f853258a4cuda3std3__420unreachable_sentinelE[1];
.global .align 1 .b8 _ZN34_INTERNAL_db4bb9dd_4_k_cu_f853258a4cuda3std3__47nulloptE[1];
.global .align 1 .b8 _ZN34_INTERNAL_db4bb9dd_4_k_cu_f853258a4cuda3std6ranges3__45__cpo4swapE[1];
.global .align 1 .b8 _ZN34_INTERNAL_db4bb9dd_4_k_cu_f853258a4cuda3std6ranges3__45__cpo9iter_moveE[1];
.global .align 1 .b8 _ZN34_INTERNAL_db4bb9dd_4_k_cu_f853258a4cuda3std6ranges3__45__cpo5beginE[1];
.global .align 1 .b8 _ZN34_INTERNAL_db4bb9dd_4_k_cu_f853258a4cuda3std6ranges3__45__cpo3endE[1];
.global .align 1 .b8 _ZN34_INTERNAL_db4bb9dd_4_k_cu_f853258a4cuda3std6ranges3__45__cpo6cbeginE[1];
.global .align 1 .b8 _ZN34_INTERNAL_db4bb9dd_4_k_cu_f853258a4cuda3std6ranges3__45__cpo4cendE[1];
.global .align 1 .b8 _ZN34_INTERNAL_db4bb9dd_4_k_cu_f853258a4cuda3std6ranges3__45__cpo7advanceE[1];
.global .align 1 .b8 _ZN34_INTERNAL_db4bb9dd_4_k_cu_f853258a4cuda3std6ranges3__45__cpo9iter_swapE[1];
.global .align 1 .b8 _ZN34_INTERNAL_db4bb9dd_4_k_cu_f853258a4cuda3std6ranges3__45__cpo4nextE[1];
.global .align 1 .b8 _ZN34_INTERNAL_db4bb9dd_4_k_cu_f853258a4cuda3std6ranges3__45__cpo4prevE[1];
.global .align 1 .b8 _ZN34_INTERNAL_db4bb9dd_4_k_cu_f853258a4cuda3std6ranges3__45__cpo4dataE[1];
.global .align 1 .b8 _ZN34_INTERNAL_db4bb9dd_4_k_cu_f853258a4cuda3std6ranges3__45__cpo5cdataE[1];
.global .align 1 .b8 _ZN34_INTERNAL_db4bb9dd_4_k_cu_f853258a4cuda3std6ranges3__45__cpo4sizeE[1];
.global .align 1 .b8 _ZN34_INTERNAL_db4bb9dd_4_k_cu_f853258a4cuda3std6ranges3__45__cpo5ssizeE[1];
.global .align 1 .b8 _ZN34_INTERNAL_db4bb9dd_4_k_cu_f853258a4cuda3std6ranges3__45__cpo8distanceE[1];
.global .align 1 .b8 _ZN34_INTERNAL_db4bb9dd_4_k_cu_f853258a6thrust24THRUST_300001_SM_1000_NS6system6detail10sequential3seqE[1];
.global .align 1 .b8 _ZN34_INTERNAL_db4bb9dd_4_k_cu_f853258a6thrust24THRUST_300001_SM_1000_NS12placeholders2_1E[1];
.global .align 1 .b8 _ZN34_INTERNAL_db4bb9dd_4_k_cu_f853258a6thrust24THRUST_300001_SM_1000_NS12placeholders2_2E[1];
.global .align 1 .b8 _ZN34_INTERNAL_db4bb9dd_4_k_cu_f853258a6thrust24THRUST_300001_SM_1000_NS12placeholders2_3E[1];
.global .align 1 .b8 _ZN34_INTERNAL_db4bb9dd_4_k_cu_f853258a6thrust24THRUST_300001_SM_1000_NS12placeholders2_4E[1];
.global .align 1 .b8 _ZN34_INTERNAL_db4bb9dd_4_k_cu_f853258a6thrust24THRUST_300001_SM_1000_NS12placeholders2_5E[1];
.global .align 1 .b8 _ZN34_INTERNAL_db4bb9dd_4_k_cu_f853258a6thrust24THRUST_300001_SM_1000_NS12placeholders2_6E[1];
.global .align 1 .b8 _ZN34_INTERNAL_db4bb9dd_4_k_cu_f853258a6thrust24THRUST_300001_SM_1000_NS12placeholders2_7E[1];
.global .align 1 .b8 _ZN34_INTERNAL_db4bb9dd_4_k_cu_f853258a6thrust24THRUST_300001_SM_1000_NS12placeholders2_8E[1];
.global .align 1 .b8 _ZN34_INTERNAL_db4bb9dd_4_k_cu_f853258a6thrust24THRUST_300001_SM_1000_NS12placeholders2_9E[1];
.global .align 1 .b8 _ZN34_INTERNAL_db4bb9dd_4_k_cu_f853258a6thrust24THRUST_300001_SM_1000_NS12placeholders3_10E[1];

.visible .entry _Z12histKernel_1PKhPji(
	.param .u64 .ptr .align 1 _Z12histKernel_1PKhPji_param_0,
	.param .u64 .ptr .align 1 _Z12histKernel_1PKhPji_param_1,
	.param .u32 _Z12histKernel_1PKhPji_param_2
)
{
	.reg .pred 	%p<2>;
	.reg .b32 	%r<8>;
	.reg .b64 	%rd<9>;

	ld.param.u64 	%rd1, [_Z12histKernel_1PKhPji_param_0];
	ld.param.u64 	%rd2, [_Z12histKernel_1PKhPji_param_1];
	ld.param.u32 	%r2, [_Z12histKernel_1PKhPji_param_2];
	mov.u32 	%r3, %ctaid.x;
	mov.u32 	%r4, %ntid.x;
	mov.u32 	%r5, %tid.x;
	mad.lo.s32 	%r1, %r3, %r4, %r5;
	setp.ge.s32 	%p1, %r1, %r2;
	@%p1 bra 	$L__BB0_2;
	cvta.to.global.u64 	%rd3, %rd1;
	cvta.to.global.u64 	%rd4, %rd2;
	cvt.s64.s32 	%rd5, %r1;
	add.s64 	%rd6, %rd3, %rd5;
	ld.global.u8 	%r6, [%rd6];
	mul.wide.u32 	%rd7, %r6, 4;
	add.s64 	%rd8, %rd4, %rd7;
	atom.global.add.u32 	%r7, [%rd8], 1;
$L__BB0_2:
	ret;

}
	// .globl	_Z12histKernel_2PKhPji
.visible .entry _Z12histKernel_2PKhPji(
	.param .u64 .ptr .align 1 _Z12histKernel_2PKhPji_param_0,
	.param .u64 .ptr .align 1 _Z12histKernel_2PKhPji_param_1,
	.param .u32 _Z12histKernel_2PKhPji_param_2
)
{
	.reg .pred 	%p<2>;
	.reg .b32 	%r<15>;
	.reg .b64 	%rd<15>;

	ld.param.u64 	%rd1, [_Z12histKernel_2PKhPji_param_0];
	ld.param.u64 	%rd2, [_Z12histKernel_2PKhPji_param_1];
	ld.param.u32 	%r2, [_Z12histKernel_2PKhPji_param_2];
	mov.u32 	%r3, %ctaid.x;
	mov.u32 	%r4, %ntid.x;
	mov.u32 	%r5, %tid.x;
	mad.lo.s32 	%r6, %r3, %r4, %r5;
	shl.b32 	%r1, %r6, 2;
	setp.ge.s32 	%p1, %r1, %r2;
	@%p1 bra 	$L__BB1_2;
	cvta.to.global.u64 	%rd3, %rd1;
	cvta.to.global.u64 	%rd4, %rd2;
	cvt.s64.s32 	%rd5, %r1;
	add.s64 	%rd6, %rd3, %rd5;
	ld.global.u8 	%r7, [%rd6];
	ld.global.u8 	%r8, [%rd6+1];
	ld.global.u8 	%r9, [%rd6+2];
	ld.global.u8 	%r10, [%rd6+3];
	mul.wide.u32 	%rd7, %r7, 4;
	add.s64 	%rd8, %rd4, %rd7;
	atom.global.add.u32 	%r11, [%rd8], 1;
	mul.wide.u32 	%rd9, %r8, 4;
	add.s64 	%rd10, %rd4, %rd9;
	atom.global.add.u32 	%r12, [%rd10], 1;
	mul.wide.u32 	%rd11, %r9, 4;
	add.s64 	%rd12, %rd4, %rd11;
	atom.global.add.u32 	%r13, [%rd12], 1;
	mul.wide.u32 	%rd13, %r10, 4;
	add.s64 	%rd14, %rd4, %rd13;
	atom.global.add.u32 	%r14, [%rd14], 1;
$L__BB1_2:
	ret;

}
	// .globl	_Z12histKernel_3PKhPji
.visible .entry _Z12histKernel_3PKhPji(
	.param .u64 .ptr .align 1 _Z12histKernel_3PKhPji_param_0,
	.param .u64 .ptr .align 1 _Z12histKernel_3PKhPji_param_1,
	.param .u32 _Z12histKernel_3PKhPji_param_2
)
{
	.reg .pred 	%p<2>;
	.reg .b16 	%rs<5>;
	.reg .b32 	%r<25>;
	.reg .b64 	%rd<9>;
	// demoted variable
	.shared .align 4 .b8 histTmp[1024];
	ld.param.u64 	%rd1, [_Z12histKernel_3PKhPji_param_0];
	ld.param.u64 	%rd2, [_Z12histKernel_3PKhPji_param_1];
	ld.param.u32 	%r3, [_Z12histKernel_3PKhPji_param_2];
	mov.u32 	%r4, %ctaid.x;
	mov.u32 	%r5, %ntid.x;
	mov.u32 	%r1, %tid.x;
	mad.lo.s32 	%r6, %r4, %r5, %r1;
	shl.b32 	%r2, %r6, 2;
	setp.ge.s32 	%p1, %r2, %r3;
	@%p1 bra 	$L__BB2_2;
	cvta.to.global.u64 	%rd3, %rd1;
	cvta.to.global.u64 	%rd4, %rd2;
	shl.b32 	%r7, %r1, 2;
	mov.u32 	%r8, histTmp;
	add.s32 	%r9, %r8, %r7;
	mov.b32 	%r10, 0;
	st.shared.u32 	[%r9], %r10;
	cvt.s64.s32 	%rd5, %r2;
	add.s64 	%rd6, %rd3, %rd5;
	ld.global.u8 	%rs1, [%rd6];
	ld.global.u8 	%rs2, [%rd6+1];
	ld.global.u8 	%rs3, [%rd6+2];
	ld.global.u8 	%rs4, [%rd6+3];
	bar.sync 	0;
	mul.wide.u16 	%r11, %rs1, 4;
	add.s32 	%r12, %r8, %r11;
	atom.shared.add.u32 	%r13, [%r12], 1;
	mul.wide.u16 	%r14, %rs2, 4;
	add.s32 	%r15, %r8, %r14;
	atom.shared.add.u32 	%r16, [%r15], 1;
	mul.wide.u16 	%r17, %rs3, 4;
	add.s32 	%r18, %r8, %r17;
	atom.shared.add.u32 	%r19, [%r18], 1;
	mul.wide.u16 	%r20, %rs4, 4;
	add.s32 	%r21, %r8, %r20;
	atom.shared.add.u32 	%r22, [%r21], 1;
	bar.sync 	0;
	mul.wide.u32 	%rd7, %r1, 4;
	add.s64 	%rd8, %rd4, %rd7;
	ld.shared.u32 	%r23, [%r9];
	atom.global.add.u32 	%r24, [%rd8], %r23;
$L__BB2_2:
	ret;

}
	// .globl	_ZN3cub18CUB_300001_SM_10006detail11EmptyKernelIvEEvv
.visible .entry _ZN3cub18CUB_300001_SM_10006detail11EmptyKernelIvEEvv()
{


	ret;

}


// ===== COMPILED SASS (sm_100) =====

	.target	sm_100

	.elftype	@"ET_EXEC"


//--------------------- .note.nv.tkinfo           --------------------------
	.section	.note.nv.tkinfo,"",@"SHT_NOTE"
	.sectionflags	@"SHF_NOTE_NV_TKINFO"
	.tkinfo
        /*0018*/ 	.word	0x00000002
        /*0030*/ 	.string	""
        /*0030*/ 	.string	"ptxas"
        /*0030*/ 	.string	"Cuda compilation tools, release 13.0, V13.0.88"
        /*0030*/ 	.string	"Build cuda_13.0.r13.0/compiler.36424714_0"
        /*0030*/ 	.string	"-arch sm_100 -m 64 "



//--------------------- .note.nv.cuinfo           --------------------------
	.section	.note.nv.cuinfo,"",@"SHT_NOTE"
	.sectionflags	@"SHF_NOTE_NV_CUINFO"
        /*0018*/ 	.short	0x0002
        /*001a*/ 	.short	0x0064
        /*001c*/ 	.short	0x0082
	.zero		2


//--------------------- .nv.info                  --------------------------
	.section	.nv.info,"",@"SHT_CUDA_INFO"
	.align	4


	//----- nvinfo : EIATTR_REGCOUNT
	.align		4
        /*0000*/ 	.byte	0x04, 0x2f
        /*0002*/ 	.short	(.L_40 - .L_39)
	.align		4
.L_39:
        /*0004*/ 	.word	index@(_Z12histKernel_1PKhPji)
        /*0008*/ 	.word	0x0000000a


	//----- nvinfo : EIATTR_FRAME_SIZE
	.align		4
.L_40:
        /*000c*/ 	.byte	0x04, 0x11
        /*000e*/ 	.short	(.L_42 - .L_41)
	.align		4
.L_41:
        /*0010*/ 	.word	index@(_Z12histKernel_1PKhPji)
        /*0014*/ 	.word	0x00000000


	//----- nvinfo : EIATTR_REGCOUNT
	.align		4
.L_42:
        /*0018*/ 	.byte	0x04, 0x2f
        /*001a*/ 	.short	(.L_44 - .L_43)
	.align		4
.L_43:
        /*001c*/ 	.word	index@(_Z12histKernel_2PKhPji)
        /*0020*/ 	.word	0x00000012


	//----- nvinfo : EIATTR_FRAME_SIZE
	.align		4
.L_44:
        /*0024*/ 	.byte	0x04, 0x11
        /*0026*/ 	.short	(.L_46 - .L_45)
	.align		4
.L_45:
        /*0028*/ 	.word	index@(_Z12histKernel_2PKhPji)
        /*002c*/ 	.word	0x00000000


	//----- nvinfo : EIATTR_REGCOUNT
	.align		4
.L_46:
        /*0030*/ 	.byte	0x04, 0x2f
        /*0032*/ 	.short	(.L_48 - .L_47)
	.align		4
.L_47:
        /*0034*/ 	.word	index@(_Z12histKernel_3PKhPji)
        /*0038*/ 	.word	0x0000000e


	//----- nvinfo : EIATTR_FRAME_SIZE
	.align		4
.L_48:
        /*003c*/ 	.byte	0x04, 0x11
        /*003e*/ 	.short	(.L_50 - .L_49)
	.align		4
.L_49:
        /*0040*/ 	.word	index@(_Z12histKernel_3PKhPji)
        /*0044*/ 	.word	0x00000000


	//----- nvinfo : EIATTR_REGCOUNT
	.align		4
.L_50:
        /*0048*/ 	.byte	0x04, 0x2f
        /*004a*/ 	.short	(.L_52 - .L_51)
	.align		4
.L_51:
        /*004c*/ 	.word	index@(_ZN3cub18CUB_300001_SM_10006detail11EmptyKernelIvEEvv)
        /*0050*/ 	.word	0x00000004


	//----- nvinfo : EIATTR_FRAME_SIZE
	.align		4
.L_52:
        /*0054*/ 	.byte	0x04, 0x11
        /*0056*/ 	.short	(.L_54 - .L_53)
	.align		4
.L_53:
        /*0058*/ 	.word	index@(_ZN3cub18CUB_300001_SM_10006detail11EmptyKernelIvEEvv)
        /*005c*/ 	.word	0x00000000


	//----- nvinfo : EIATTR_MIN_STACK_SIZE
	.align		4
.L_54:
        /*0060*/ 	.byte	0x04, 0x12
        /*0062*/ 	.short	(.L_56 - .L_55)
	.align		4
.L_55:
        /*0064*/ 	.word	index@(_ZN3cub18CUB_300001_SM_10006detail11EmptyKernelIvEEvv)
        /*0068*/ 	.word	0x00000000


	//----- nvinfo : EIATTR_MIN_STACK_SIZE
	.align		4
.L_56:
        /*006c*/ 	.byte	0x04, 0x12
        /*006e*/ 	.short	(.L_58 - .L_57)
	.align		4
.L_57:
        /*0070*/ 	.word	index@(_Z12histKernel_3PKhPji)
        /*0074*/ 	.word	0x00000000


	//----- nvinfo : EIATTR_MIN_STACK_SIZE
	.align		4
.L_58:
        /*0078*/ 	.byte	0x04, 0x12
        /*007a*/ 	.short	(.L_60 - .L_59)
	.align		4
.L_59:
        /*007c*/ 	.word	index@(_Z12histKernel_2PKhPji)
        /*0080*/ 	.word	0x00000000


	//----- nvinfo : EIATTR_MIN_STACK_SIZE
	.align		4
.L_60:
        /*0084*/ 	.byte	0x04, 0x12
        /*0086*/ 	.short	(.L_62 - .L_61)
	.align		4
.L_61:
        /*0088*/ 	.word	index@(_Z12histKernel_1PKhPji)
        /*008c*/ 	.word	0x00000000
.L_62:


//--------------------- .nv.compat                --------------------------
	.section	.nv.compat,"",@"SHT_CUDA_COMPAT_INFO"
	.align	4
        /*0000*/ 	.byte	0x02, 0x09, 0x00, 0x00, 0x02, 0x02, 0x01, 0x00, 0x02, 0x05, 0x05, 0x00, 0x03, 0x07, 0x01, 0x01
        /*0010*/ 	.byte	0x02, 0x03, 0x00, 0x00, 0x02, 0x06, 0x01, 0x00, 0x04, 0x0b, 0x08, 0x00, 0x09, 0x00, 0x00, 0x00
        /*0020*/ 	.byte	0x00, 0x00, 0x00, 0x00


//--------------------- .nv.info._ZN3cub18CUB_300001_SM_10006detail11EmptyKernelIvEEvv --------------------------
	.section	.nv.info._ZN3cub18CUB_300001_SM_10006detail11EmptyKernelIvEEvv,"",@"SHT_CUDA_INFO"
	.sectionflags	@""
	.align	4


	//----- nvinfo : EIATTR_CUDA_API_VERSION
	.align		4
        /*0000*/ 	.byte	0x04, 0x37
        /*0002*/ 	.short	(.L_64 - .L_63)
.L_63:
        /*0004*/ 	.word	0x00000082


	//----- nvinfo : EIATTR_SPARSE_MMA_MASK
	.align		4
.L_64:
        /*0008*/ 	.byte	0x03, 0x50
        /*000a*/ 	.short	0x0000


	//----- nvinfo : EIATTR_MAXREG_COUNT
	.align		4
        /*000c*/ 	.byte	0x03, 0x1b
        /*000e*/ 	.short	0x00ff


	//----- nvinfo : EIATTR_MERCURY_ISA_VERSION
	.align		4
        /*0010*/ 	.byte	0x03, 0x5f
        /*0012*/ 	.short	0x0101


	//----- nvinfo : EIATTR_VRC_CTA_INIT_COUNT
	.align		4
        /*0014*/ 	.byte	0x02, 0x4a
	.zero		1
	.zero		1


	//----- nvinfo : EIATTR_EXIT_INSTR_OFFSETS
	.align		4
        /*0018*/ 	.byte	0x04, 0x1c
        /*001a*/ 	.short	(.L_66 - .L_65)


	//   ....[0]....
.L_65:
        /*001c*/ 	.word	0x00000010


	//----- nvinfo : EIATTR_SW_WAR
	.align		4
.L_66:
        /*0020*/ 	.byte	0x04, 0x36
        /*0022*/ 	.short	(.L_68 - .L_67)
.L_67:
        /*0024*/ 	.word	0x00000008
.L_68:


//--------------------- .nv.info._Z12histKernel_3PKhPji --------------------------
	.section	.nv.info._Z12histKernel_3PKhPji,"",@"SHT_CUDA_INFO"
	.sectionflags	@""
	.align	4


	//----- nvinfo : EIATTR_CUDA_API_VERSION
	.align		4
        /*0000*/ 	.byte	0x04, 0x37
        /*0002*/ 	.short	(.L_70 - .L_69)
.L_69:
        /*0004*/ 	.word	0x00000082


	//----- nvinfo : EIATTR_KPARAM_INFO
	.align		4
.L_70:
        /*0008*/ 	.byte	0x04, 0x17
        /*000a*/ 	.short	(.L_72 - .L_71)
.L_71:
        /*000c*/ 	.word	0x00000000
        /*0010*/ 	.short	0x0002
        /*0012*/ 	.short	0x0010
        /*0014*/ 	.byte	0x00, 0xf0, 0x11, 0x00


	//----- nvinfo : EIATTR_KPARAM_INFO
	.align		4
.L_72:
        /*0018*/ 	.byte	0x04, 0x17
        /*001a*/ 	.short	(.L_74 - .L_73)
.L_73:
        /*001c*/ 	.word	0x00000000
        /*0020*/ 	.short	0x0001
        /*0022*/ 	.short	0x0008
        /*0024*/ 	.byte	0x00, 0xf5, 0x21, 0x00


	//----- nvinfo : EIATTR_KPARAM_INFO
	.align		4
.L_74:
        /*0028*/ 	.byte	0x04, 0x17
        /*002a*/ 	.short	(.L_76 - .L_75)
.L_75:
        /*002c*/ 	.word	0x00000000
        /*0030*/ 	.short	0x0000
        /*0032*/ 	.short	0x0000
        /*0034*/ 	.byte	0x00, 0xf5, 0x21, 0x00


	//----- nvinfo : EIATTR_SPARSE_MMA_MASK
	.align		4
.L_76:
        /*0038*/ 	.byte	0x03, 0x50
        /*003a*/ 	.short	0x0000


	//----- nvinfo : EIATTR_MAXREG_COUNT
	.align		4
        /*003c*/ 	.byte	0x03, 0x1b
        /*003e*/ 	.short	0x00ff


	//----- nvinfo : EIATTR_NUM_BARRIERS
	.align		4
        /*0040*/ 	.byte	0x02, 0x4c
        /*0042*/ 	.byte	0x01
	.zero		1


	//----- nvinfo : EIATTR_MERCURY_ISA_VERSION
	.align		4
        /*0044*/ 	.byte	0x03, 0x5f
        /*0046*/ 	.short	0x0101


	//----- nvinfo : EIATTR_VRC_CTA_INIT_COUNT
	.align		4
        /*0048*/ 	.byte	0x02, 0x4a
	.zero		1
	.zero		1


	//----- nvinfo : EIATTR_EXIT_INSTR_OFFSETS
	.align		4
        /*004c*/ 	.byte	0x04, 0x1c
        /*004e*/ 	.short	(.L_78 - .L_77)


	//   ....[0]....
.L_77:
        /*0050*/ 	.word	0x00000080


	//   ....[1]....
        /*0054*/ 	.word	0x00000240


	//----- nvinfo : EIATTR_CBANK_PARAM_SIZE
	.align		4
.L_78:
        /*0058*/ 	.byte	0x03, 0x19
        /*005a*/ 	.short	0x0014


	//----- nvinfo : EIATTR_PARAM_CBANK
	.align		4
        /*005c*/ 	.byte	0x04, 0x0a
        /*005e*/ 	.short	(.L_80 - .L_79)
	.align		4
.L_79:
        /*0060*/ 	.word	index@(.nv.constant0._Z12histKernel_3PKhPji)
        /*0064*/ 	.short	0x0380
        /*0066*/ 	.short	0x0014


	//----- nvinfo : EIATTR_SW_WAR
	.align		4
.L_80:
        /*0068*/ 	.byte	0x04, 0x36
        /*006a*/ 	.short	(.L_82 - .L_81)
.L_81:
        /*006c*/ 	.word	0x00000008
.L_82:


//--------------------- .nv.info._Z12histKernel_2PKhPji --------------------------
	.section	.nv.info._Z12histKernel_2PKhPji,"",@"SHT_CUDA_INFO"
	.sectionflags	@""
	.align	4


	//----- nvinfo : EIATTR_CUDA_API_VERSION
	.align		4
        /*0000*/ 	.byte	0x04, 0x37
        /*0002*/ 	.short	(.L_84 - .L_83)
.L_83:
        /*0004*/ 	.word	0x00000082


	//----- nvinfo : EIATTR_KPARAM_INFO
	.align		4
.L_84:
        /*0008*/ 	.byte	0x04, 0x17
        /*000a*/ 	.short	(.L_86 - .L_85)
.L_85:
        /*000c*/ 	.word	0x00000000
        /*0010*/ 	.short	0x0002
        /*0012*/ 	.short	0x0010
        /*0014*/ 	.byte	0x00, 0xf0, 0x11, 0x00


	//----- nvinfo : EIATTR_KPARAM_INFO
	.align		4
.L_86:
        /*0018*/ 	.byte	0x04, 0x17
        /*001a*/ 	.short	(.L_88 - .L_87)
.L_87:
        /*001c*/ 	.word	0x00000000
        /*0020*/ 	.short	0x0001
        /*0022*/ 	.short	0x0008
        /*0024*/ 	.byte	0x00, 0xf5, 0x21, 0x00


	//----- nvinfo : EIATTR_KPARAM_INFO
	.align		4
.L_88:
        /*0028*/ 	.byte	0x04, 0x17
        /*002a*/ 	.short	(.L_90 - .L_89)
.L_89:
        /*002c*/ 	.word	0x00000000
        /*0030*/ 	.short	0x0000
        /*0032*/ 	.short	0x0000
        /*0034*/ 	.byte	0x00, 0xf5, 0x21, 0x00


	//----- nvinfo : EIATTR_SPARSE_MMA_MASK
	.align		4
.L_90:
        /*0038*/ 	.byte	0x03, 0x50
        /*003a*/ 	.short	0x0000


	//----- nvinfo : EIATTR_MAXREG_COUNT
	.align		4
        /*003c*/ 	.byte	0x03, 0x1b
        /*003e*/ 	.short	0x00ff


	//----- nvinfo : EIATTR_MERCURY_ISA_VERSION
	.align		4
        /*0040*/ 	.byte	0x03, 0x5f
        /*0042*/ 	.short	0x0101


	//----- nvinfo : EIATTR_VRC_CTA_INIT_COUNT
	.align		4
        /*0044*/ 	.byte	0x02, 0x4a
	.zero		1
	.zero		1


	//----- nvinfo : EIATTR_EXIT_INSTR_OFFSETS
	.align		4
        /*0048*/ 	.byte	0x04, 0x1c
        /*004a*/ 	.short	(.L_92 - .L_91)


	//   ....[0]....
.L_91:
        /*004c*/ 	.word	0x00000080


	//   ....[1]....
        /*0050*/ 	.word	0x000001b0


	//----- nvinfo : EIATTR_CBANK_PARAM_SIZE
	.align		4
.L_92:
        /*0054*/ 	.byte	0x03, 0x19
        /*0056*/ 	.short	0x0014


	//----- nvinfo : EIATTR_PARAM_CBANK
	.align		4
        /*0058*/ 	.byte	0x04, 0x0a
        /*005a*/ 	.short	(.L_94 - .L_93)
	.align		4
.L_93:
        /*005c*/ 	.word	index@(.nv.constant0._Z12histKernel_2PKhPji)
        /*0060*/ 	.short	0x0380
        /*0062*/ 	.short	0x0014


	//----- nvinfo : EIATTR_SW_WAR
	.align		4
.L_94:
        /*0064*/ 	.byte	0x04, 0x36
        /*0066*/ 	.short	(.L_96 - .L_95)
.L_95:
        /*0068*/ 	.word	0x00000008
.L_96:


//--------------------- .nv.info._Z12histKernel_1PKhPji --------------------------
	.section	.nv.info._Z12histKernel_1PKhPji,"",@"SHT_CUDA_INFO"
	.sectionflags	@""
	.align	4


	//----- nvinfo : EIATTR_CUDA_API_VERSION
	.align		4
        /*0000*/ 	.byte	0x04, 0x37
        /*0002*/ 	.short	(.L_98 - .L_97)
.L_97:
        /*0004*/ 	.word	0x00000082


	//----- nvinfo : EIATTR_KPARAM_INFO
	.align		4
.L_98:
        /*0008*/ 	.byte	0x04, 0x17
        /*000a*/ 	.short	(.L_100 - .L_99)
.L_99:
        /*000c*/ 	.word	0x00000000
        /*0010*/ 	.short	0x0002
        /*0012*/ 	.short	0x0010
        /*0014*/ 	.byte	0x00, 0xf0, 0x11, 0x00


	//----- nvinfo : EIATTR_KPARAM_INFO
	.align		4
.L_100:
        /*0018*/ 	.byte	0x04, 0x17
        /*001a*/ 	.short	(.L_102 - .L_101)
.L_101:
        /*001c*/ 	.word	0x00000000
        /*0020*/ 	.short	0x0001
        /*0022*/ 	.short	0x0008
        /*0024*/ 	.byte	0x00, 0xf5, 0x21, 0x00


	//----- nvinfo : EIATTR_KPARAM_INFO
	.align		4
.L_102:
        /*0028*/ 	.byte	0x04, 0x17
        /*002a*/ 	.short	(.L_104 - .L_103)
.L_103:
        /*002c*/ 	.word	0x00000000
        /*0030*/ 	.short	0x0000
        /*0032*/ 	.short	0x0000
        /*0034*/ 	.byte	0x00, 0xf5, 0x21, 0x00


	//----- nvinfo : EIATTR_SPARSE_MMA_MASK
	.align		4
.L_104:
        /*0038*/ 	.byte	0x03, 0x50
        /*003a*/ 	.short	0x0000


	//----- nvinfo : EIATTR_MAXREG_COUNT
	.align		4
        /*003c*/ 	.byte	0x03, 0x1b
        /*003e*/ 	.short	0x00ff


	//----- nvinfo : EIATTR_MERCURY_ISA_VERSION
	.align		4
        /*0040*/ 	.byte	0x03, 0x5f
        /*0042*/ 	.short	0x0101


	//----- nvinfo : EIATTR_VRC_CTA_INIT_COUNT
	.align		4
        /*0044*/ 	.byte	0x02, 0x4a
	.zero		1
	.zero		1


	//----- nvinfo : EIATTR_EXIT_INSTR_OFFSETS
	.align		4
        /*0048*/ 	.byte	0x04, 0x1c
        /*004a*/ 	.short	(.L_106 - .L_105)


	//   ....[0]....
.L_105:
        /*004c*/ 	.word	0x00000070


	//   ....[1]....
        /*0050*/ 	.word	0x00000110


	//----- nvinfo : EIATTR_CBANK_PARAM_SIZE
	.align		4
.L_106:
        /*0054*/ 	.byte	0x03, 0x19
        /*0056*/ 	.short	0x0014


	//----- nvinfo : EIATTR_PARAM_CBANK
	.align		4
        /*0058*/ 	.byte	0x04, 0x0a
        /*005a*/ 	.short	(.L_108 - .L_107)
	.align		4
.L_107:
        /*005c*/ 	.word	index@(.nv.constant0._Z12histKernel_1PKhPji)
        /*0060*/ 	.short	0x0380
        /*0062*/ 	.short	0x0014


	//----- nvinfo : EIATTR_SW_WAR
	.align		4
.L_108:
        /*0064*/ 	.byte	0x04, 0x36
        /*0066*/ 	.short	(.L_110 - .L_109)
.L_109:
        /*0068*/ 	.word	0x00000008
.L_110:


//--------------------- .nv.callgraph             --------------------------
	.section	.nv.callgraph,"",@"SHT_CUDA_CALLGRAPH"
	.align	4
	.sectionentsize	8
	.align		4
        /*0000*/ 	.word	0x00000000
	.align		4
        /*0004*/ 	.word	0xffffffff
	.align		4
        /*0008*/ 	.word	0x00000000
	.align		4
        /*000c*/ 	.word	0xfffffffe
	.align		4
        /*0010*/ 	.word	0x00000000
	.align		4
        /*0014*/ 	.word	0xfffffffd
	.align		4
        /*0018*/ 	.word	0x00000000
	.align		4
        /*001c*/ 	.word	0xfffffffc


//--------------------- .nv.constant4             --------------------------
	.section	.nv.constant4,"a",@progbits
	.align	8
	.align		8
.nv.constant4:
        /*0000*/ 	.dword	_ZN34_INTERNAL_db4bb9dd_4_k_cu_f853258a4cuda3std3__45__cpo5beginE
	.align		8
        /*0008*/ 	.dword	_ZN34_INTERNAL_db4bb9dd_4_k_cu_f853258a4cuda3std3__45__cpo3endE
	.align		8
        /*0010*/ 	.dword	_ZN34_INTERNAL_db4bb9dd_4_k_cu_f853258a4cuda3std3__45__cpo6cbeginE
	.align		8
        /*0018*/ 	.dword	_ZN34_INTERNAL_db4bb9dd_4_k_cu_f853258a4cuda3std3__45__cpo4cendE
	.align		8
        /*0020*/ 	.dword	_ZN34_INTERNAL_db4bb9dd_4_k_cu_f853258a4cuda3std3__45__cpo6rbeginE
	.align		8
        /*0028*/ 	.dword	_ZN34_INTERNAL_db4bb9dd_4_k_cu_f853258a4cuda3std3__45__cpo4rendE
	.align		8
        /*0030*/ 	.dword	_ZN34_INTERNAL_db4bb9dd_4_k_cu_f853258a4cuda3std3__45__cpo7crbeginE
	.align		8
        /*0038*/ 	.dword	_ZN34_INTERNAL_db4bb9dd_4_k_cu_f853258a4cuda3std3__45__cpo5crendE
	.align		8
        /*0040*/ 	.dword	_ZN34_INTERNAL_db4bb9dd_4_k_cu_f853258a4cuda3std3__436_GLOBAL__N__db4bb9dd_4_k_cu_f853258a6ignoreE
	.align		8
        /*0048*/ 	.dword	_ZN34_INTERNAL_db4bb9dd_4_k_cu_f853258a4cuda3std3__419piecewise_constructE
	.align		8
        /*0050*/ 	.dword	_ZN34_INTERNAL_db4bb9dd_4_k_cu_f853258a4cuda3std3__48in_placeE
	.align		8
        /*0058*/ 	.dword	_ZN34_INTERNAL_db4bb9dd_4_k_cu_f853258a4cuda3std3__420unreachable_sentinelE
	.align		8
        /*0060*/ 	.dword	_ZN34_INTERNAL_db4bb9dd_4_k_cu_f853258a4cuda3std3__47nulloptE
	.align		8
        /*0068*/ 	.dword	_ZN34_INTERNAL_db4bb9dd_4_k_cu_f853258a4cuda3std6ranges3__45__cpo4swapE
	.align		8
        /*0070*/ 	.dword	_ZN34_INTERNAL_db4bb9dd_4_k_cu_f853258a4cuda3std6ranges3__45__cpo9iter_moveE
	.align		8
        /*0078*/ 	.dword	_ZN34_INTERNAL_db4bb9dd_4_k_cu_f853258a4cuda3std6ranges3__45__cpo5beginE
	.align		8
        /*0080*/ 	.dword	_ZN34_INTERNAL_db4bb9dd_4_k_cu_f853258a4cuda3std6ranges3__45__cpo3endE
	.align		8
        /*0088*/ 	.dword	_ZN34_INTERNAL_db4bb9dd_4_k_cu_f853258a4cuda3std6ranges3__45__cpo6cbeginE
	.align		8
        /*0090*/ 	.dword	_ZN34_INTERNAL_db4bb9dd_4_k_cu_f853258a4cuda3std6ranges3__45__cpo4cendE
	.align		8
        /*0098*/ 	.dword	_ZN34_INTERNAL_db4bb9dd_4_k_cu_f853258a4cuda3std6ranges3__45__cpo7advanceE
	.align		8
        /*00a0*/ 	.dword	_ZN34_INTERNAL_db4bb9dd_4_k_cu_f853258a4cuda3std6ranges3__45__cpo9iter_swapE
	.align		8
        /*00a8*/ 	.dword	_ZN34_INTERNAL_db4bb9dd_4_k_cu_f853258a4cuda3std6ranges3__45__cpo4nextE
	.align		8
        /*00b0*/ 	.dword	_ZN34_INTERNAL_db4bb9dd_4_k_cu_f853258a4cuda3std6ranges3__45__cpo4prevE
	.align		8
        /*00b8*/ 	.dword	_ZN34_INTERNAL_db4bb9dd_4_k_cu_f853258a4cuda3std6ranges3__45__cpo4dataE
	.align		8
        /*00c0*/ 	.dword	_ZN34_INTERNAL_db4bb9dd_4_k_cu_f853258a4cuda3std6ranges3__45__cpo5cdataE
	.align		8
        /*00c8*/ 	.dword	_ZN34_INTERNAL_db4bb9dd_4_k_cu_f853258a4cuda3std6ranges3__45__cpo4sizeE
	.align		8
        /*00d0*/ 	.dword	_ZN34_INTERNAL_db4bb9dd_4_k_cu_f853258a4cuda3std6ranges3__45__cpo5ssizeE
	.align		8
        /*00d8*/ 	.dword	_ZN34_INTERNAL_db4bb9dd_4_k_cu_f853258a4cuda3std6ranges3__45__cpo8distanceE
	.align		8
        /*00e0*/ 	.dword	_ZN34_INTERNAL_db4bb9dd_4_k_cu_f853258a6thrust24THRUST_300001_SM_1000_NS6system6detail10sequential3seqE
	.align		8
        /*00e8*/ 	.dword	_ZN34_INTERNAL_db4bb9dd_4_k_cu_f853258a6thrust24THRUST_300001_SM_1000_NS12placeholders2_1E
	.align		8
        /*00f0*/ 	.dword	_ZN34_INTERNAL_db4bb9dd_4_k_cu_f853258a6thrust24THRUST_300001_SM_1000_NS12placeholders2_2E
	.align		8
        /*00f8*/ 	.dword	_ZN34_INTERNAL_db4bb9dd_4_k_cu_f853258a6thrust24THRUST_300001_SM_1000_NS12placeholders2_3E
	.align		8
        /*0100*/ 	.dword	_ZN34_INTERNAL_db4bb9dd_4_k_cu_f853258a6thrust24THRUST_300001_SM_1000_NS12placeholders2_4E
	.align		8
        /*0108*/ 	.dword	_ZN34_INTERNAL_db4bb9dd_4_k_cu_f853258a6thrust24THRUST_300001_SM_1000_NS12placeholders2_5E
	.align		8
        /*0110*/ 	.dword	_ZN34_INTERNAL_db4bb9dd_4_k_cu_f853258a6thrust24THRUST_300001_SM_1000_NS12placeholders2_6E
	.align		8
        /*0118*/ 	.dword	_ZN34_INTERNAL_db4bb9dd_4_k_cu_f853258a6thrust24THRUST_300001_SM_1000_NS12placeholders2_7E
	.align		8
        /*0120*/ 	.dword	_ZN34_INTERNAL_db4bb9dd_4_k_cu_f853258a6thrust24THRUST_300001_SM_1000_NS12placeholders2_8E
	.align		8
        /*0128*/ 	.dword	_ZN34_INTERNAL_db4bb9dd_4_k_cu_f853258a6thrust24THRUST_300001_SM_1000_NS12placeholders2_9E
	.align		8
        /*0130*/ 	.dword	_ZN34_INTERNAL_db4bb9dd_4_k_cu_f853258a6thrust24THRUST_300001_SM_1000_NS12placeholders3_10E


//--------------------- .text._ZN3cub18CUB_300001_SM_10006detail11EmptyKernelIvEEvv --------------------------
	.section	.text._ZN3cub18CUB_300001_SM_10006detail11EmptyKernelIvEEvv,"ax",@progbits
	.align	128
        .global         _ZN3cub18CUB_300001_SM_10006detail11EmptyKernelIvEEvv
        .type           _ZN3cub18CUB_300001_SM_10006detail11EmptyKernelIvEEvv,@function
        .size           _ZN3cub18CUB_300001_SM_10006detail11EmptyKernelIvEEvv,(.L_x_4 - _ZN3cub18CUB_300001_SM_10006detail11EmptyKernelIvEEvv)
        .other          _ZN3cub18CUB_300001_SM_10006detail11EmptyKernelIvEEvv,@"STO_CUDA_ENTRY STV_DEFAULT"
_ZN3cub18CUB_300001_SM_10006detail11EmptyKernelIvEEvv:
.text._ZN3cub18CUB_300001_SM_10006detail11EmptyKernelIvEEvv:
[----:B------:R-:W-:Y:S01]  /*0000*/  LDC R1, c[0x0][0x37c] ;  /* 0x0000df00ff017b82 */ /* 0x000fe20000000800 */
[----:B------:R-:W-:Y:S05]  /*0010*/  EXIT ;  /* 0x000000000000794d */ /* 0x000fea0003800000 */
.L_x_0:
[----:B------:R-:W-:-:S00]  /*0020*/  BRA `(.L_x_0) ;  /* 0xfffffffc00fc7947 */ /* 0x000fc0000383ffff */
[----:B------:R-:W-:-:S00]  /*0030*/  NOP ;  /* 0x0000000000007918 */ /* 0x000fc00000000000 */
        /* <DEDUP_REMOVED lines=12> */
.L_x_4:


//--------------------- .text._Z12histKernel_3PKhPji --------------------------
	.section	.text._Z12histKernel_3PKhPji,"ax",@progbits
	.align	128
        .global         _Z12histKernel_3PKhPji
        .type           _Z12histKernel_3PKhPji,@function
        .size           _Z12histKernel_3PKhPji,(.L_x_5 - _Z12histKernel_3PKhPji)
        .other          _Z12histKernel_3PKhPji,@"STO_CUDA_ENTRY STV_DEFAULT"
_Z12histKernel_3PKhPji:
.text._Z12histKernel_3PKhPji:
[----:B------:R-:W-:Y:S01]  /*0000*/  LDC R1, c[0x0][0x37c] ;  /* 0x0000df00ff017b82 */ /* 0x000fe20000000800 */
[----:B------:R-:W0:Y:S07]  /*0010*/  S2R R11, SR_TID.X ;  /* 0x00000000000b7919 */ /* 0x000e2e0000002100 */
[----:B------:R-:W0:Y:S01]  /*0020*/  S2UR UR4, SR_CTAID.X ;  /* 0x00000000000479c3 */ /* 0x000e220000002500 */
[----:B------:R-:W1:Y:S07]  /*0030*/  LDCU UR5, c[0x0][0x390] ;  /* 0x00007200ff0577ac */ /* 0x000e6e0008000800 */
[----:B------:R-:W0:Y:S02]  /*0040*/  LDC R0, c[0x0][0x360] ;  /* 0x0000d800ff007b82 */ /* 0x000e240000000800 */
[----:B0-----:R-:W-:-:S04]  /*0050*/  IMAD R0, R0, UR4, R11 ;  /* 0x0000000400007c24 */ /* 0x001fc8000f8e020b */
[----:B------:R-:W-:-:S05]  /*0060*/  IMAD.SHL.U32 R0, R0, 0x4, RZ ;  /* 0x0000000400007824 */ /* 0x000fca00078e00ff */
[----:B-1----:R-:W-:-:S13]  /*0070*/  ISETP.GE.AND P0, PT, R0, UR5, PT ;  /* 0x0000000500007c0c */ /* 0x002fda000bf06270 */
[----:B------:R-:W-:Y:S05]  /*0080*/  @P0 EXIT ;  /* 0x000000000000094d */ /* 0x000fea0003800000 */
[----:B------:R-:W0:Y:S01]  /*0090*/  LDCU.64 UR4, c[0x0][0x380] ;  /* 0x00007000ff0477ac */ /* 0x000e220008000a00 */
[----:B------:R-:W1:Y:S01]  /*00a0*/  LDCU.64 UR6, c[0x0][0x358] ;  /* 0x00006b00ff0677ac */ /* 0x000e620008000a00 */
[----:B0-----:R-:W-:-:S04]  /*00b0*/  IADD3 R2, P0, PT, R0, UR4, RZ ;  /* 0x0000000400027c10 */ /* 0x001fc8000ff1e0ff */
[----:B------:R-:W-:-:S05]  /*00c0*/  LEA.HI.X.SX32 R3, R0, UR5, 0x1, P0 ;  /* 0x0000000500037c11 */ /* 0x000fca00080f0eff */
[----:B-1----:R-:W2:Y:S04]  /*00d0*/  LDG.E.U8 R4, desc[UR6][R2.64] ;  /* 0x0000000602047981 */ /* 0x002ea8000c1e1100 */
[----:B------:R-:W3:Y:S04]  /*00e0*/  LDG.E.U8 R5, desc[UR6][R2.64+0x1] ;  /* 0x0000010602057981 */ /* 0x000ee8000c1e1100 */
[----:B------:R-:W4:Y:S04]  /*00f0*/  LDG.E.U8 R6, desc[UR6][R2.64+0x2] ;  /* 0x0000020602067981 */ /* 0x000f28000c1e1100 */
[----:B------:R0:W5:Y:S01]  /*0100*/  LDG.E.U8 R7, desc[UR6][R2.64+0x3] ;  /* 0x0000030602077981 */ /* 0x000162000c1e1100 */
[----:B------:R-:W1:Y:S01]  /*0110*/  S2UR UR5, SR_CgaCtaId ;  /* 0x00000000000579c3 */ /* 0x000e620000008800 */
[----:B------:R-:W-:-:S07]  /*0120*/  UMOV UR4, 0x400 ;  /* 0x0000040000047882 */ /* 0x000fce0000000000 */
[----:B0-----:R-:W0:Y:S01]  /*0130*/  LDC.64 R2, c[0x0][0x388] ;  /* 0x0000e200ff027b82 */ /* 0x001e220000000a00 */
[----:B-1----:R-:W-:-:S06]  /*0140*/  ULEA UR4, UR5, UR4, 0x18 ;  /* 0x0000000405047291 */ /* 0x002fcc000f8ec0ff */
[C---:B------:R-:W-:Y:S01]  /*0150*/  LEA R0, R11.reuse, UR4, 0x2 ;  /* 0x000000040b007c11 */ /* 0x040fe2000f8e10ff */
[----:B0-----:R-:W-:-:S04]  /*0160*/  IMAD.WIDE.U32 R2, R11, 0x4, R2 ;  /* 0x000000040b027825 */ /* 0x001fc800078e0002 */
[----:B------:R-:W-:Y:S01]  /*0170*/  STS [R0], RZ ;  /* 0x000000ff00007388 */ /* 0x000fe20000000800 */
[----:B------:R-:W-:Y:S01]  /*0180*/  BAR.SYNC.DEFER_BLOCKING 0x0 ;  /* 0x0000000000007b1d */ /* 0x000fe20000010000 */
[----:B--2---:R-:W-:Y:S02]  /*0190*/  LEA R4, R4, UR4, 0x2 ;  /* 0x0000000404047c11 */ /* 0x004fe4000f8e10ff */
[----:B---3--:R-:W-:-:S03]  /*01a0*/  LEA R5, R5, UR4, 0x2 ;  /* 0x0000000405057c11 */ /* 0x008fc6000f8e10ff */
[----:B------:R-:W-:Y:S01]  /*01b0*/  ATOMS.POPC.INC.32 RZ, [R4+URZ] ;  /* 0x0000000004ff7f8c */ /* 0x000fe2000d8000ff */
[----:B----4-:R-:W-:-:S03]  /*01c0*/  LEA R6, R6, UR4, 0x2 ;  /* 0x0000000406067c11 */ /* 0x010fc6000f8e10ff */
[----:B------:R-:W-:Y:S01]  /*01d0*/  ATOMS.POPC.INC.32 RZ, [R5+URZ] ;  /* 0x0000000005ff7f8c */ /* 0x000fe2000d8000ff */
[----:B-----5:R-:W-:-:S03]  /*01e0*/  LEA R7, R7, UR4, 0x2 ;  /* 0x0000000407077c11 */ /* 0x020fc6000f8e10ff */
[----:B------:R-:W-:Y:S04]  /*01f0*/  ATOMS.POPC.INC.32 RZ, [R6+URZ] ;  /* 0x0000000006ff7f8c */ /* 0x000fe8000d8000ff */
[----:B------:R-:W-:Y:S01]  /*0200*/  ATOMS.POPC.INC.32 RZ, [R7+URZ] ;  /* 0x0000000007ff7f8c */ /* 0x000fe2000d8000ff */
[----:B------:R-:W-:Y:S06]  /*0210*/  BAR.SYNC.DEFER_BLOCKING 0x0 ;  /* 0x0000000000007b1d */ /* 0x000fec0000010000 */
[----:B------:R-:W0:Y:S04]  /*0220*/  LDS R9, [R0] ;  /* 0x0000000000097984 */ /* 0x000e280000000800 */
[----:B0-----:R-:W-:Y:S01]  /*0230*/  REDG.E.ADD.STRONG.GPU desc[UR6][R2.64], R9 ;  /* 0x000000090200798e */ /* 0x001fe2000c12e106 */
[----:B------:R-:W-:Y:S05]  /*0240*/  EXIT ;  /* 0x000000000000794d */ /* 0x000fea0003800000 */
.L_x_1:
        /* <DEDUP_REMOVED lines=11> */
.L_x_5:


//--------------------- .text._Z12histKernel_2PKhPji --------------------------
	.section	.text._Z12histKernel_2PKhPji,"ax",@progbits
	.align	128
        .global         _Z12histKernel_2PKhPji
        .type           _Z12histKernel_2PKhPji,@function
        .size           _Z12histKernel_2PKhPji,(.L_x_6 - _Z12histKernel_2PKhPji)
        .other          _Z12histKernel_2PKhPji,@"STO_CUDA_ENTRY STV_DEFAULT"
_Z12histKernel_2PKhPji:
.text._Z12histKernel_2PKhPji:
[----:B------:R-:W-:Y:S01]  /*0000*/  LDC R1, c[0x0][0x37c] ;  /* 0x0000df00ff017b82 */ /* 0x000fe20000000800 */
[----:B------:R-:W0:Y:S07]  /*0010*/  S2R R3, SR_TID.X ;  /* 0x0000000000037919 */ /* 0x000e2e0000002100 */
[----:B------:R-:W0:Y:S01]  /*0020*/  S2UR UR4, SR_CTAID.X ;  /* 0x00000000000479c3 */ /* 0x000e220000002500 */
[----:B------:R-:W1:Y:S07]  /*0030*/  LDCU UR5, c[0x0][0x390] ;  /* 0x00007200ff0577ac */ /* 0x000e6e0008000800 */
[----:B------:R-:W0:Y:S02]  /*0040*/  LDC R0, c[0x0][0x360] ;  /* 0x0000d800ff007b82 */ /* 0x000e240000000800 */
[----:B0-----:R-:W-:-:S05]  /*0050*/  IMAD R0, R0, UR4, R3 ;  /* 0x0000000400007c24 */ /* 0x001fca000f8e0203 */
[----:B------:R-:W-:-:S04]  /*0060*/  SHF.L.U32 R0, R0, 0x2, RZ ;  /* 0x0000000200007819 */ /* 0x000fc800000006ff */
[----:B-1----:R-:W-:-:S13]  /*0070*/  ISETP.GE.AND P0, PT, R0, UR5, PT ;  /* 0x0000000500007c0c */ /* 0x002fda000bf06270 */
[----:B------:R-:W-:Y:S05]  /*0080*/  @P0 EXIT ;  /* 0x000000000000094d */ /* 0x000fea0003800000 */
[----:B------:R-:W0:Y:S01]  /*0090*/  LDCU.64 UR6, c[0x0][0x380] ;  /* 0x00007000ff0677ac */ /* 0x000e220008000a00 */
[----:B------:R-:W1:Y:S01]  /*00a0*/  LDC.64 R10, c[0x0][0x388] ;  /* 0x0000e200ff0a7b82 */ /* 0x000e620000000a00 */
[----:B------:R-:W2:Y:S01]  /*00b0*/  LDCU.64 UR4, c[0x0][0x358] ;  /* 0x00006b00ff0477ac */ /* 0x000ea20008000a00 */
[----:B0-----:R-:W-:-:S04]  /*00c0*/  IADD3 R2, P0, PT, R0, UR6, RZ ;  /* 0x0000000600027c10 */ /* 0x001fc8000ff1e0ff */
[----:B------:R-:W-:-:S05]  /*00d0*/  LEA.HI.X.SX32 R3, R0, UR7, 0x1, P0 ;  /* 0x0000000700037c11 */ /* 0x000fca00080f0eff */
[----:B--2---:R-:W1:Y:S04]  /*00e0*/  LDG.E.U8 R5, desc[UR4][R2.64] ;  /* 0x0000000402057981 */ /* 0x004e68000c1e1100 */
[----:B------:R-:W2:Y:S04]  /*00f0*/  LDG.E.U8 R7, desc[UR4][R2.64+0x1] ;  /* 0x0000010402077981 */ /* 0x000ea8000c1e1100 */
[----:B------:R-:W3:Y:S04]  /*0100*/  LDG.E.U8 R9, desc[UR4][R2.64+0x2] ;  /* 0x0000020402097981 */ /* 0x000ee8000c1e1100 */
[----:B------:R-:W4:Y:S01]  /*0110*/  LDG.E.U8 R13, desc[UR4][R2.64+0x3] ;  /* 0x00000304020d7981 */ /* 0x000f22000c1e1100 */
[----:B------:R-:W-:-:S02]  /*0120*/  HFMA2 R15, -RZ, RZ, 0, 5.9604644775390625e-08 ;  /* 0x00000001ff0f7431 */ /* 0x000fc400000001ff */
[----:B-1----:R-:W-:-:S04]  /*0130*/  IMAD.WIDE.U32 R4, R5, 0x4, R10 ;  /* 0x0000000405047825 */ /* 0x002fc800078e000a */
[--C-:B--2---:R-:W-:Y:S01]  /*0140*/  IMAD.WIDE.U32 R6, R7, 0x4, R10.reuse ;  /* 0x0000000407067825 */ /* 0x104fe200078e000a */
[----:B------:R-:W-:Y:S03]  /*0150*/  REDG.E.ADD.STRONG.GPU desc[UR4][R4.64], R15 ;  /* 0x0000000f0400798e */ /* 0x000fe6000c12e104 */
[--C-:B---3--:R-:W-:Y:S01]  /*0160*/  IMAD.WIDE.U32 R8, R9, 0x4, R10.reuse ;  /* 0x0000000409087825 */ /* 0x108fe200078e000a */
[----:B------:R-:W-:Y:S03]  /*0170*/  REDG.E.ADD.STRONG.GPU desc[UR4][R6.64], R15 ;  /* 0x0000000f0600798e */ /* 0x000fe6000c12e104 */
[----:B----4-:R-:W-:Y:S01]  /*0180*/  IMAD.WIDE.U32 R10, R13, 0x4, R10 ;  /* 0x000000040d0a7825 */ /* 0x010fe200078e000a */
[----:B------:R-:W-:Y:S04]  /*0190*/  REDG.E.ADD.STRONG.GPU desc[UR4][R8.64], R15 ;  /* 0x0000000f0800798e */ /* 0x000fe8000c12e104 */
[----:B------:R-:W-:Y:S01]  /*01a0*/  REDG.E.ADD.STRONG.GPU desc[UR4][R10.64], R15 ;  /* 0x0000000f0a00798e */ /* 0x000fe2000c12e104 */
[----:B------:R-:W-:Y:S05]  /*01b0*/  EXIT ;  /* 0x000000000000794d */ /* 0x000fea0003800000 */
.L_x_2:
        /* <DEDUP_REMOVED lines=12> */
.L_x_6:


//--------------------- .text._Z12histKernel_1PKhPji --------------------------
	.section	.text._Z12histKernel_1PKhPji,"ax",@progbits
	.align	128
        .global         _Z12histKernel_1PKhPji
        .type           _Z12histKernel_1PKhPji,@function
        .size           _Z12histKernel_1PKhPji,(.L_x_7 - _Z12histKernel_1PKhPji)
        .other          _Z12histKernel_1PKhPji,@"STO_CUDA_ENTRY STV_DEFAULT"
_Z12histKernel_1PKhPji:
.text._Z12histKernel_1PKhPji:
[----:B------:R-:W-:Y:S01]  /*0000*/  LDC R1, c[0x0][0x37c] ;  /* 0x0000df00ff017b82 */ /* 0x000fe20000000800 */
[----:B------:R-:W0:Y:S07]  /*0010*/  S2R R3, SR_TID.X ;  /* 0x0000000000037919 */ /* 0x000e2e0000002100 */
[----:B------:R-:W0:Y:S01]  /*0020*/  S2UR UR4, SR_CTAID.X ;  /* 0x00000000000479c3 */ /* 0x000e220000002500 */
[----:B------:R-:W1:Y:S07]  /*0030*/  LDCU UR5, c[0x0][0x390] ;  /* 0x00007200ff0577ac */ /* 0x000e6e0008000800 */
[----:B------:R-:W0:Y:S02]  /*0040*/  LDC R0, c[0x0][0x360] ;  /* 0x0000d800ff007b82 */ /* 0x000e240000000800 */
[----:B0-----:R-:W-:-:S05]  /*0050*/  IMAD R0, R0, UR4, R3 ;  /* 0x0000000400007c24 */ /* 0x001fca000f8e0203 */
[----:B-1----:R-:W-:-:S13]  /*0060*/  ISETP.GE.AND P0, PT, R0, UR5, PT ;  /* 0x0000000500007c0c */ /* 0x002fda000bf06270 */
[----:B------:R-:W-:Y:S05]  /*0070*/  @P0 EXIT ;  /* 0x000000000000094d */ /* 0x000fea0003800000 */
[----:B------:R-:W0:Y:S01]  /*0080*/  LDCU.64 UR6, c[0x0][0x380] ;  /* 0x00007000ff0677ac */ /* 0x000e220008000a00 */
[----:B------:R-:W1:Y:S01]  /*0090*/  LDC.64 R2, c[0x0][0x388] ;  /* 0x0000e200ff027b82 */ /* 0x000e620000000a00 */
[----:B------:R-:W2:Y:S01]  /*00a0*/  LDCU.64 UR4, c[0x0][0x358] ;  /* 0x00006b00ff0477ac */ /* 0x000ea20008000a00 */
[----:B0-----:R-:W-:-:S04]  /*00b0*/  IADD3 R4, P0, PT, R0, UR6, RZ ;  /* 0x0000000600047c10 */ /* 0x001fc8000ff1e0ff */
[----:B------:R-:W-:-:S06]  /*00c0*/  LEA.HI.X.SX32 R5, R0, UR7, 0x1, P0 ;  /* 0x0000000700057c11 */ /* 0x000fcc00080f0eff */
[----:B--2---:R-:W1:Y:S01]  /*00d0*/  LDG.E.U8 R5, desc[UR4][R4.64] ;  /* 0x0000000404057981 */ /* 0x004e62000c1e1100 */
[----:B------:R-:W-:Y:S02]  /*00e0*/  HFMA2 R7, -RZ, RZ, 0, 5.9604644775390625e-08 ;  /* 0x00000001ff077431 */ /* 0x000fe400000001ff */
[----:B-1----:R-:W-:-:S05]  /*00f0*/  IMAD.WIDE.U32 R2, R5, 0x4, R2 ;  /* 0x0000000405027825 */ /* 0x002fca00078e0002 */
[----:B------:R-:W-:Y:S01]  /*0100*/  REDG.E.ADD.STRONG.GPU desc[UR4][R2.64], R7 ;  /* 0x000000070200798e */ /* 0x000fe2000c12e104 */
[----:B------:R-:W-:Y:S05]  /*0110*/  EXIT ;  /* 0x000000000000794d */ /* 0x000fea0003800000 */
.L_x_3:
        /* <DEDUP_REMOVED lines=14> */
.L_x_7:


//--------------------- .nv.shared.reserved.0     --------------------------
	.section	.nv.shared.reserved.0,"aw",@nobits
	.weak		__nv_reservedSMEM_offset_0_alias
	.size		__nv_reservedSMEM_offset_0_alias, 0, 64
	.other		__nv_reservedSMEM_offset_0_alias,@"STO_CUDA_RESERVED_SHARED STV_DEFAULT"
__nv_reservedSMEM_offset_0_alias:
	.zero		0
	.zero		64


//--------------------- .nv.global                --------------------------
	.section	.nv.global,"aw",@nobits
.nv.global:
	.type		_ZN34_INTERNAL_db4bb9dd_4_k_cu_f853258a6thrust24THRUST_300001_SM_1000_NS12placeholders2_6E,@object
	.size		_ZN34_INTERNAL_db4bb9dd_4_k_cu_f853258a6thrust24THRUST_300001_SM_1000_NS12placeholders2_6E,(_ZN34_INTERNAL_db4bb9dd_4_k_cu_f853258a4cuda3std3__45__cpo6cbeginE - _ZN34_INTERNAL_db4bb9dd_4_k_cu_f853258a6thrust24THRUST_300001_SM_1000_NS12placeholders2_6E)
_ZN34_INTERNAL_db4bb9dd_4_k_cu_f853258a6thrust24THRUST_300001_SM_1000_NS12placeholders2_6E:
	.zero		1
	.type		_ZN34_INTERNAL_db4bb9dd_4_k_cu_f853258a4cuda3std3__45__cpo6cbeginE,@object
	.size		_ZN34_INTERNAL_db4bb9dd_4_k_cu_f853258a4cuda3std3__45__cpo6cbeginE,(_ZN34_INTERNAL_db4bb9dd_4_k_cu_f853258a4cuda3std6ranges3__45__cpo4cendE - _ZN34_INTERNAL_db4bb9dd_4_k_cu_f853258a4cuda3std3__45__cpo6cbeginE)
_ZN34_INTERNAL_db4bb9dd_4_k_cu_f853258a4cuda3std3__45__cpo6cbeginE:
	.zero		1
	.type		_ZN34_INTERNAL_db4bb9dd_4_k_cu_f853258a4cuda3std6ranges3__45__cpo4cendE,@object
	.size		_ZN34_INTERNAL_db4bb9dd_4_k_cu_f853258a4cuda3std6ranges3__45__cpo4cendE,(_ZN34_INTERNAL_db4bb9dd_4_k_cu_f853258a4cuda3std3__48in_placeE - _ZN34_INTERNAL_db4bb9dd_4_k_cu_f853258a4cuda3std6ranges3__45__cpo4cendE)
_ZN34_INTERNAL_db4bb9dd_4_k_cu_f853258a4cuda3std6ranges3__45__cpo4cendE:
	.zero		1
	.type		_ZN34_INTERNAL_db4bb9dd_4_k_cu_f853258a4cuda3std3__48in_placeE,@object
	.size		_ZN34_INTERNAL_db4bb9dd_4_k_cu_f853258a4cuda3std3__48in_placeE,(_ZN34_INTERNAL_db4bb9dd_4_k_cu_f853258a4cuda3std6ranges3__45__cpo5ssizeE - _ZN34_INTERNAL_db4bb9dd_4_k_cu_f853258a4cuda3std3__48in_placeE)
_ZN34_INTERNAL_db4bb9dd_4_k_cu_f853258a4cuda3std3__48in_placeE:
	.zero		1
	.type		_ZN34_INTERNAL_db4bb9dd_4_k_cu_f853258a4cuda3std6ranges3__45__cpo5ssizeE,@object
	.size		_ZN34_INTERNAL_db4bb9dd_4_k_cu_f853258a4cuda3std6ranges3__45__cpo5ssizeE,(_ZN34_INTERNAL_db4bb9dd_4_k_cu_f853258a6thrust24THRUST_300001_SM_1000_NS12placeholders3_10E - _ZN34_INTERNAL_db4bb9dd_4_k_cu_f853258a4cuda3std6ranges3__45__cpo5ssizeE)
_ZN34_INTERNAL_db4bb9dd_4_k_cu_f853258a4cuda3std6ranges3__45__cpo5ssizeE:
	.zero		1
	.type		_ZN34_INTERNAL_db4bb9dd_4_k_cu_f853258a6thrust24THRUST_300001_SM_1000_NS12placeholders3_10E,@object
	.size		_ZN34_INTERNAL_db4bb9dd_4_k_cu_f853258a6thrust24THRUST_300001_SM_1000_NS12placeholders3_10E,(_ZN34_INTERNAL_db4bb9dd_4_k_cu_f853258a4cuda3std3__45__cpo7crbeginE - _ZN34_INTERNAL_db4bb9dd_4_k_cu_f853258a6thrust24THRUST_300001_SM_1000_NS12placeholders3_10E)
_ZN34_INTERNAL_db4bb9dd_4_k_cu_f853258a6thrust24THRUST_300001_SM_1000_NS12placeholders3_10E:
	.zero		1
	.type		_ZN34_INTERNAL_db4bb9dd_4_k_cu_f853258a4cuda3std3__45__cpo7crbeginE,@object
	.size		_ZN34_INTERNAL_db4bb9dd_4_k_cu_f853258a4cuda3std3__45__cpo7crbeginE,(_ZN34_INTERNAL_db4bb9dd_4_k_cu_f853258a4cuda3std6ranges3__45__cpo4prevE - _ZN34_INTERNAL_db4bb9dd_4_k_cu_f853258a4cuda3std3__45__cpo7crbeginE)
_ZN34_INTERNAL_db4bb9dd_4_k_cu_f853258a4cuda3std3__45__cpo7crbeginE:
	.zero		1
	.type		_ZN34_INTERNAL_db4bb9dd_4_k_cu_f853258a4cuda3std6ranges3__45__cpo4prevE,@object
	.size		_ZN34_INTERNAL_db4bb9dd_4_k_cu_f853258a4cuda3std6ranges3__45__cpo4prevE,(_ZN34_INTERNAL_db4bb9dd_4_k_cu_f853258a4cuda3std6ranges3__45__cpo9iter_moveE - _ZN34_INTERNAL_db4bb9dd_4_k_cu_f853258a4cuda3std6ranges3__45__cpo4prevE)
_ZN34_INTERNAL_db4bb9dd_4_k_cu_f853258a4cuda3std6ranges3__45__cpo4prevE:
	.zero		1
	.type		_ZN34_INTERNAL_db4bb9dd_4_k_cu_f853258a4cuda3std6ranges3__45__cpo9iter_moveE,@object
	.size		_ZN34_INTERNAL_db4bb9dd_4_k_cu_f853258a4cuda3std6ranges3__45__cpo9iter_moveE,(_ZN34_INTERNAL_db4bb9dd_4_k_cu_f853258a6thrust24THRUST_300001_SM_1000_NS12placeholders2_2E - _ZN34_INTERNAL_db4bb9dd_4_k_cu_f853258a4cuda3std6ranges3__45__cpo9iter_moveE)
_ZN34_INTERNAL_db4bb9dd_4_k_cu_f853258a4cuda3std6ranges3__45__cpo9iter_moveE:
	.zero		1
	.type		_ZN34_INTERNAL_db4bb9dd_4_k_cu_f853258a6thrust24THRUST_300001_SM_1000_NS12placeholders2_2E,@object
	.size		_ZN34_INTERNAL_db4bb9dd_4_k_cu_f853258a6thrust24THRUST_300001_SM_1000_NS12placeholders2_2E,(_ZN34_INTERNAL_db4bb9dd_4_k_cu_f853258a6thrust24THRUST_300001_SM_1000_NS12placeholders2_4E - _ZN34_INTERNAL_db4bb9dd_4_k_cu_f853258a6thrust24THRUST_300001_SM_1000_NS12placeholders2_2E)
_ZN34_INTERNAL_db4bb9dd_4_k_cu_f853258a6thrust24THRUST_300001_SM_1000_NS12placeholders2_2E:
	.zero		1
	.type		_ZN34_INTERNAL_db4bb9dd_4_k_cu_f853258a6thrust24THRUST_300001_SM_1000_NS12placeholders2_4E,@object
	.size		_ZN34_INTERNAL_db4bb9dd_4_k_cu_f853258a6thrust24THRUST_300001_SM_1000_NS12placeholders2_4E,(_ZN34_INTERNAL_db4bb9dd_4_k_cu_f853258a4cuda3std3__45__cpo5beginE - _ZN34_INTERNAL_db4bb9dd_4_k_cu_f853258a6thrust24THRUST_300001_SM_1000_NS12placeholders2_4E)
_ZN34_INTERNAL_db4bb9dd_4_k_cu_f853258a6thrust24THRUST_300001_SM_1000_NS12placeholders2_4E:
	.zero		1
	.type		_ZN34_INTERNAL_db4bb9dd_4_k_cu_f853258a4cuda3std3__45__cpo5beginE,@object
	.size		_ZN34_INTERNAL_db4bb9dd_4_k_cu_f853258a4cuda3std3__45__cpo5beginE,(_ZN34_INTERNAL_db4bb9dd_4_k_cu_f853258a4cuda3std6ranges3__45__cpo3endE - _ZN34_INTERNAL_db4bb9dd_4_k_cu_f853258a4cuda3std3__45__cpo5beginE)
_ZN34_INTERNAL_db4bb9dd_4_k_cu_f853258a4cuda3std3__45__cpo5beginE:
	.zero		1
	.type		_ZN34_INTERNAL_db4bb9dd_4_k_cu_f853258a4cuda3std6ranges3__45__cpo3endE,@object
	.size		_ZN34_INTERNAL_db4bb9dd_4_k_cu_f853258a4cuda3std6ranges3__45__cpo3endE,(_ZN34_INTERNAL_db4bb9dd_4_k_cu_f853258a4cuda3std3__436_GLOBAL__N__db4bb9dd_4_k_cu_f853258a6ignoreE - _ZN34_INTERNAL_db4bb9dd_4_k_cu_f853258a4cuda3std6ranges3__45__cpo3endE)
_ZN34_INTERNAL_db4bb9dd_4_k_cu_f853258a4cuda3std6ranges3__45__cpo3endE:
	.zero		1
	.type		_ZN34_INTERNAL_db4bb9dd_4_k_cu_f853258a4cuda3std3__436_GLOBAL__N__db4bb9dd_4_k_cu_f853258a6ignoreE,@object
	.size		_ZN34_INTERNAL_db4bb9dd_4_k_cu_f853258a4cuda3std3__436_GLOBAL__N__db4bb9dd_4_k_cu_f853258a6ignoreE,(_ZN34_INTERNAL_db4bb9dd_4_k_cu_f853258a4cuda3std6ranges3__45__cpo5cdataE - _ZN34_INTERNAL_db4bb9dd_4_k_cu_f853258a4cuda3std3__436_GLOBAL__N__db4bb9dd_4_k_cu_f853258a6ignoreE)
_ZN34_INTERNAL_db4bb9dd_4_k_cu_f853258a4cuda3std3__436_GLOBAL__N__db4bb9dd_4_k_cu_f853258a6ignoreE:
	.zero		1
	.type		_ZN34_INTERNAL_db4bb9dd_4_k_cu_f853258a4cuda3std6ranges3__45__cpo5cdataE,@object
	.size		_ZN34_INTERNAL_db4bb9dd_4_k_cu_f853258a4cuda3std6ranges3__45__cpo5cdataE,(_ZN34_INTERNAL_db4bb9dd_4_k_cu_f853258a6thrust24THRUST_300001_SM_1000_NS12placeholders2_8E - _ZN34_INTERNAL_db4bb9dd_4_k_cu_f853258a4cuda3std6ranges3__45__cpo5cdataE)
_ZN34_INTERNAL_db4bb9dd_4_k_cu_f853258a4cuda3std6ranges3__45__cpo5cdataE:
	.zero		1
	.type		_ZN34_INTERNAL_db4bb9dd_4_k_cu_f853258a6thrust24THRUST_300001_SM_1000_NS12placeholders2_8E,@object
	.size		_ZN34_INTERNAL_db4bb9dd_4_k_cu_f853258a6thrust24THRUST_300001_SM_1000_NS12placeholders2_8E,(_ZN34_INTERNAL_db4bb9dd_4_k_cu_f853258a4cuda3std3__45__cpo6rbeginE - _ZN34_INTERNAL_db4bb9dd_4_k_cu_f853258a6thrust24THRUST_300001_SM_1000_NS12placeholders2_8E)
_ZN34_INTERNAL_db4bb9dd_4_k_cu_f853258a6thrust24THRUST_300001_SM_1000_NS12placeholders2_8E:
	.zero		1
	.type		_ZN34_INTERNAL_db4bb9dd_4_k_cu_f853258a4cuda3std3__45__cpo6rbeginE,@object
	.size		_ZN34_INTERNAL_db4bb9dd_4_k_cu_f853258a4cuda3std3__45__cpo6rbeginE,(_ZN34_INTERNAL_db4bb9dd_4_k_cu_f853258a4cuda3std6ranges3__45__cpo9iter_swapE - _ZN34_INTERNAL_db4bb9dd_4_k_cu_f853258a4cuda3std3__45__cpo6rbeginE)
_ZN34_INTERNAL_db4bb9dd_4_k_cu_f853258a4cuda3std3__45__cpo6rbeginE:
	.zero		1
	.type		_ZN34_INTERNAL_db4bb9dd_4_k_cu_f853258a4cuda3std6ranges3__45__cpo9iter_swapE,@object
	.size		_ZN34_INTERNAL_db4bb9dd_4_k_cu_f853258a4cuda3std6ranges3__45__cpo9iter_swapE,(_ZN34_INTERNAL_db4bb9dd_4_k_cu_f853258a4cuda3std3__47nulloptE - _ZN34_INTERNAL_db4bb9dd_4_k_cu_f853258a4cuda3std6ranges3__45__cpo9iter_swapE)
_ZN34_INTERNAL_db4bb9dd_4_k_cu_f853258a4cuda3std6ranges3__45__cpo9iter_swapE:
	.zero		1
	.type		_ZN34_INTERNAL_db4bb9dd_4_k_cu_f853258a4cuda3std3__47nulloptE,@object
	.size		_ZN34_INTERNAL_db4bb9dd_4_k_cu_f853258a4cuda3std3__47nulloptE,(_ZN34_INTERNAL_db4bb9dd_4_k_cu_f853258a6thrust24THRUST_300001_SM_1000_NS6system6detail10sequential3seqE - _ZN34_INTERNAL_db4bb9dd_4_k_cu_f853258a4cuda3std3__47nulloptE)
_ZN34_INTERNAL_db4bb9dd_4_k_cu_f853258a4cuda3std3__47nulloptE:
	.zero		1
	.type		_ZN34_INTERNAL_db4bb9dd_4_k_cu_f853258a6thrust24THRUST_300001_SM_1000_NS6system6detail10sequential3seqE,@object
	.size		_ZN34_INTERNAL_db4bb9dd_4_k_cu_f853258a6thrust24THRUST_300001_SM_1000_NS6system6detail10sequential3seqE,(_ZN34_INTERNAL_db4bb9dd_4_k_cu_f853258a6thrust24THRUST_300001_SM_1000_NS12placeholders2_5E - _ZN34_INTERNAL_db4bb9dd_4_k_cu_f853258a6thrust24THRUST_300001_SM_1000_NS6system6detail10sequential3seqE)
_ZN34_INTERNAL_db4bb9dd_4_k_cu_f853258a6thrust24THRUST_300001_SM_1000_NS6system6detail10sequential3seqE:
	.zero		1
	.type		_ZN34_INTERNAL_db4bb9dd_4_k_cu_f853258a6thrust24THRUST_300001_SM_1000_NS12placeholders2_5E,@object
	.size		_ZN34_INTERNAL_db4bb9dd_4_k_cu_f853258a6thrust24THRUST_300001_SM_1000_NS12placeholders2_5E,(_ZN34_INTERNAL_db4bb9dd_4_k_cu_f853258a4cuda3std3__45__cpo3endE - _ZN34_INTERNAL_db4bb9dd_4_k_cu_f853258a6thrust24THRUST_300001_SM_1000_NS12placeholders2_5E)
_ZN34_INTERNAL_db4bb9dd_4_k_cu_f853258a6thrust24THRUST_300001_SM_1000_NS12placeholders2_5E:
	.zero		1
	.type		_ZN34_INTERNAL_db4bb9dd_4_k_cu_f853258a4cuda3std3__45__cpo3endE,@object
	.size		_ZN34_INTERNAL_db4bb9dd_4_k_cu_f853258a4cuda3std3__45__cpo3endE,(_ZN34_INTERNAL_db4bb9dd_4_k_cu_f853258a4cuda3std6ranges3__45__cpo6cbeginE - _ZN34_INTERNAL_db4bb9dd_4_k_cu_f853258a4cuda3std3__45__cpo3endE)
_ZN34_INTERNAL_db4bb9dd_4_k_cu_f853258a4cuda3std3__45__cpo3endE:
	.zero		1
	.type		_ZN34_INTERNAL_db4bb9dd_4_k_cu_f853258a4cuda3std6ranges3__45__cpo6cbeginE,@object
	.size		_ZN34_INTERNAL_db4bb9dd_4_k_cu_f853258a4cuda3std6ranges3__45__cpo6cbeginE,(_ZN34_INTERNAL_db4bb9dd_4_k_cu_f853258a4cuda3std3__419piecewise_constructE - _ZN34_INTERNAL_db4bb9dd_4_k_cu_f853258a4cuda3std6ranges3__45__cpo6cbeginE)
_ZN34_INTERNAL_db4bb9dd_4_k_cu_f853258a4cuda3std6ranges3__45__cpo6cbeginE:
	.zero		1
	.type		_ZN34_INTERNAL_db4bb9dd_4_k_cu_f853258a4cuda3std3__419piecewise_constructE,@object
	.size		_ZN34_INTERNAL_db4bb9dd_4_k_cu_f853258a4cuda3std3__419piecewise_constructE,(_ZN34_INTERNAL_db4bb9dd_4_k_cu_f853258a4cuda3std6ranges3__45__cpo4sizeE - _ZN34_INTERNAL_db4bb9dd_4_k_cu_f853258a4cuda3std3__419piecewise_constructE)
_ZN34_INTERNAL_db4bb9dd_4_k_cu_f853258a4cuda3std3__419piecewise_constructE:
	.zero		1
	.type		_ZN34_INTERNAL_db4bb9dd_4_k_cu_f853258a4cuda3std6ranges3__45__cpo4sizeE,@object
	.size		_ZN34_INTERNAL_db4bb9dd_4_k_cu_f853258a4cuda3std6ranges3__45__cpo4sizeE,(_ZN34_INTERNAL_db4bb9dd_4_k_cu_f853258a6thrust24THRUST_300001_SM_1000_NS12placeholders2_9E - _ZN34_INTERNAL_db4bb9dd_4_k_cu_f853258a4cuda3std6ranges3__45__cpo4sizeE)
_ZN34_INTERNAL_db4bb9dd_4_k_cu_f853258a4cuda3std6ranges3__45__cpo4sizeE:
	.zero		1
	.type		_ZN34_INTERNAL_db4bb9dd_4_k_cu_f853258a6thrust24THRUST_300001_SM_1000_NS12placeholders2_9E,@object
	.size		_ZN34_INTERNAL_db4bb9dd_4_k_cu_f853258a6thrust24THRUST_300001_SM_1000_NS12placeholders2_9E,(_ZN34_INTERNAL_db4bb9dd_4_k_cu_f853258a4cuda3std3__45__cpo4rendE - _ZN34_INTERNAL_db4bb9dd_4_k_cu_f853258a6thrust24THRUST_300001_SM_1000_NS12placeholders2_9E)
_ZN34_INTERNAL_db4bb9dd_4_k_cu_f853258a6thrust24THRUST_300001_SM_1000_NS12placeholders2_9E:
	.zero		1
	.type		_ZN34_INTERNAL_db4bb9dd_4_k_cu_f853258a4cuda3std3__45__cpo4rendE,@object
	.size		_ZN34_INTERNAL_db4bb9dd_4_k_cu_f853258a4cuda3std3__45__cpo4rendE,(_ZN34_INTERNAL_db4bb9dd_4_k_cu_f853258a4cuda3std6ranges3__45__cpo4nextE - _ZN34_INTERNAL_db4bb9dd_4_k_cu_f853258a4cuda3std3__45__cpo4rendE)
_ZN34_INTERNAL_db4bb9dd_4_k_cu_f853258a4cuda3std3__45__cpo4rendE:
	.zero		1
	.type		_ZN34_INTERNAL_db4bb9dd_4_k_cu_f853258a4cuda3std6ranges3__45__cpo4nextE,@object
	.size		_ZN34_INTERNAL_db4bb9dd_4_k_cu_f853258a4cuda3std6ranges3__45__cpo4nextE,(_ZN34_INTERNAL_db4bb9dd_4_k_cu_f853258a4cuda3std6ranges3__45__cpo4swapE - _ZN34_INTERNAL_db4bb9dd_4_k_cu_f853258a4cuda3std6ranges3__45__cpo4nextE)
_ZN34_INTERNAL_db4bb9dd_4_k_cu_f853258a4cuda3std6ranges3__45__cpo4nextE:
	.zero		1
	.type		_ZN34_INTERNAL_db4bb9dd_4_k_cu_f853258a4cuda3std6ranges3__45__cpo4swapE,@object
	.size		_ZN34_INTERNAL_db4bb9dd_4_k_cu_f853258a4cuda3std6ranges3__45__cpo4swapE,(_ZN34_INTERNAL_db4bb9dd_4_k_cu_f853258a6thrust24THRUST_300001_SM_1000_NS12placeholders2_1E - _ZN34_INTERNAL_db4bb9dd_4_k_cu_f853258a4cuda3std6ranges3__45__cpo4swapE)
_ZN34_INTERNAL_db4bb9dd_4_k_cu_f853258a4cuda3std6ranges3__45__cpo4swapE:
	.zero		1
	.type		_ZN34_INTERNAL_db4bb9dd_4_k_cu_f853258a6thrust24THRUST_300001_SM_1000_NS12placeholders2_1E,@object
	.size		_ZN34_INTERNAL_db4bb9dd_4_k_cu_f853258a6thrust24THRUST_300001_SM_1000_NS12placeholders2_1E,(_ZN34_INTERNAL_db4bb9dd_4_k_cu_f853258a6thrust24THRUST_300001_SM_1000_NS12placeholders2_7E - _ZN34_INTERNAL_db4bb9dd_4_k_cu_f853258a6thrust24THRUST_300001_SM_1000_NS12placeholders2_1E)
_ZN34_INTERNAL_db4bb9dd_4_k_cu_f853258a6thrust24THRUST_300001_SM_1000_NS12placeholders2_1E:
	.zero		1
	.type		_ZN34_INTERNAL_db4bb9dd_4_k_cu_f853258a6thrust24THRUST_300001_SM_1000_NS12placeholders2_7E,@object
	.size		_ZN34_INTERNAL_db4bb9dd_4_k_cu_f853258a6thrust24THRUST_300001_SM_1000_NS12placeholders2_7E,(_ZN34_INTERNAL_db4bb9dd_4_k_cu_f853258a4cuda3std3__45__cpo4cendE - _ZN34_INTERNAL_db4bb9dd_4_k_cu_f853258a6thrust24THRUST_300001_SM_1000_NS12placeholders2_7E)
_ZN34_INTERNAL_db4bb9dd_4_k_cu_f853258a6thrust24THRUST_300001_SM_1000_NS12placeholders2_7E:
	.zero		1
	.type		_ZN34_INTERNAL_db4bb9dd_4_k_cu_f853258a4cuda3std3__45__cpo4cendE,@object
	.size		_ZN34_INTERNAL_db4bb9dd_4_k_cu_f853258a4cuda3std3__45__cpo4cendE,(_ZN34_INTERNAL_db4bb9dd_4_k_cu_f853258a4cuda3std6ranges3__45__cpo7advanceE - _ZN34_INTERNAL_db4bb9dd_4_k_cu_f853258a4cuda3std3__45__cpo4cendE)
_ZN34_INTERNAL_db4bb9dd_4_k_cu_f853258a4cuda3std3__45__cpo4cendE:
	.zero		1
	.type		_ZN34_INTERNAL_db4bb9dd_4_k_cu_f853258a4cuda3std6ranges3__45__cpo7advanceE,@object
	.size		_ZN34_INTERNAL_db4bb9dd_4_k_cu_f853258a4cuda3std6ranges3__45__cpo7advanceE,(_ZN34_INTERNAL_db4bb9dd_4_k_cu_f853258a4cuda3std3__420unreachable_sentinelE - _ZN34_INTERNAL_db4bb9dd_4_k_cu_f853258a4cuda3std6ranges3__45__cpo7advanceE)
_ZN34_INTERNAL_db4bb9dd_4_k_cu_f853258a4cuda3std6ranges3__45__cpo7advanceE:
	.zero		1
	.type		_ZN34_INTERNAL_db4bb9dd_4_k_cu_f853258a4cuda3std3__420unreachable_sentinelE,@object
	.size		_ZN34_INTERNAL_db4bb9dd_4_k_cu_f853258a4cuda3std3__420unreachable_sentinelE,(_ZN34_INTERNAL_db4bb9dd_4_k_cu_f853258a4cuda3std6ranges3__45__cpo8distanceE - _ZN34_INTERNAL_db4bb9dd_4_k_cu_f853258a4cuda3std3__420unreachable_sentinelE)
_ZN34_INTERNAL_db4bb9dd_4_k_cu_f853258a4cuda3std3__420unreachable_sentinelE:
	.zero		1
	.type		_ZN34_INTERNAL_db4bb9dd_4_k_cu_f853258a4cuda3std6ranges3__45__cpo8distanceE,@object
	.size		_ZN34_INTERNAL_db4bb9dd_4_k_cu_f853258a4cuda3std6ranges3__45__cpo8distanceE,(_ZN34_INTERNAL_db4bb9dd_4_k_cu_f853258a4cuda3std6ranges3__45__cpo5beginE - _ZN34_INTERNAL_db4bb9dd_4_k_cu_f853258a4cuda3std6ranges3__45__cpo8distanceE)
_ZN34_INTERNAL_db4bb9dd_4_k_cu_f853258a4cuda3std6ranges3__45__cpo8distanceE:
	.zero		1
	.type		_ZN34_INTERNAL_db4bb9dd_4_k_cu_f853258a4cuda3std6ranges3__45__cpo5beginE,@object
	.size		_ZN34_INTERNAL_db4bb9dd_4_k_cu_f853258a4cuda3std6ranges3__45__cpo5beginE,(_ZN34_INTERNAL_db4bb9dd_4_k_cu_f853258a6thrust24THRUST_300001_SM_1000_NS12placeholders2_3E - _ZN34_INTERNAL_db4bb9dd_4_k_cu_f853258a4cuda3std6ranges3__45__cpo5beginE)
_ZN34_INTERNAL_db4bb9dd_4_k_cu_f853258a4cuda3std6ranges3__45__cpo5beginE:
	.zero		1
	.type		_ZN34_INTERNAL_db4bb9dd_4_k_cu_f853258a6thrust24THRUST_300001_SM_1000_NS12placeholders2_3E,@object
	.size		_ZN34_INTERNAL_db4bb9dd_4_k_cu_f853258a6thrust24THRUST_300001_SM_1000_NS12placeholders2_3E,(_ZN34_INTERNAL_db4bb9dd_4_k_cu_f853258a4cuda3std3__45__cpo5crendE - _ZN34_INTERNAL_db4bb9dd_4_k_cu_f853258a6thrust24THRUST_300001_SM_1000_NS12placeholders2_3E)
_ZN34_INTERNAL_db4bb9dd_4_k_cu_f853258a6thrust24THRUST_300001_SM_1000_NS12placeholders2_3E:
	.zero		1
	.type		_ZN34_INTERNAL_db4bb9dd_4_k_cu_f853258a4cuda3std3__45__cpo5crendE,@object
	.size		_ZN34_INTERNAL_db4bb9dd_4_k_cu_f853258a4cuda3std3__45__cpo5crendE,(_ZN34_INTERNAL_db4bb9dd_4_k_cu_f853258a4cuda3std6ranges3__45__cpo4dataE - _ZN34_INTERNAL_db4bb9dd_4_k_cu_f853258a4cuda3std3__45__cpo5crendE)
_ZN34_INTERNAL_db4bb9dd_4_k_cu_f853258a4cuda3std3__45__cpo5crendE:
	.zero		1
	.type		_ZN34_INTERNAL_db4bb9dd_4_k_cu_f853258a4cuda3std6ranges3__45__cpo4dataE,@object
	.size		_ZN34_INTERNAL_db4bb9dd_4_k_cu_f853258a4cuda3std6ranges3__45__cpo4dataE,(.L_23 - _ZN34_INTERNAL_db4bb9dd_4_k_cu_f853258a4cuda3std6ranges3__45__cpo4dataE)
_ZN34_INTERNAL_db4bb9dd_4_k_cu_f853258a4cuda3std6ranges3__45__cpo4dataE:
	.zero		1
.L_23:


//--------------------- .nv.shared._Z12histKernel_3PKhPji --------------------------
	.section	.nv.shared._Z12histKernel_3PKhPji,"aw",@nobits
	.sectionflags	@""
	.align	4
.nv.shared._Z12histKernel_3PKhPji:
	.zero		2048


//--------------------- .nv.constant0._ZN3cub18CUB_300001_SM_10006detail11EmptyKernelIvEEvv --------------------------
	.section	.nv.constant0._ZN3cub18CUB_300001_SM_10006detail11EmptyKernelIvEEvv,"a",@progbits
	.sectionflags	@""
	.align	4
.nv.constant0._ZN3cub18CUB_300001_SM_10006detail11EmptyKernelIvEEvv:
	.zero		896


//--------------------- .nv.constant0._Z12histKernel_3PKhPji --------------------------
	.section	.nv.constant0._Z12histKernel_3PKhPji,"a",@progbits
	.sectionflags	@""
	.align	4
.nv.constant0._Z12histKernel_3PKhPji:
	.zero		916


//--------------------- .nv.constant0._Z12histKernel_2PKhPji --------------------------
	.section	.nv.constant0._Z12histKernel_2PKhPji,"a",@progbits
	.sectionflags	@""
	.align	4
.nv.constant0._Z12histKernel_2PKhPji:
	.zero		916


//--------------------- .nv.constant0._Z12histKernel_1PKhPji --------------------------
	.section	.nv.constant0._Z12histKernel_1PKhPji,"a",@progbits
	.sectionflags	@""
	.align	4
.nv.constant0._Z12histKernel_1PKhPji:
	.zero		916


//--------------------- SYMBOLS --------------------------

	.type		.nv.reservedSmem.offset0,@object
	.size		.nv.reservedSmem.offset0,0x4
	.type		.nv.reservedSmem.cap,@object
	.size		.nv.reservedSmem.cap,0x4
